//
// Generated by NVIDIA NVVM Compiler
//
// Compiler Build ID: CL-36424714
// Cuda compilation tools, release 13.0, V13.0.88
// Based on NVVM 20.0.0
//

.version 9.0
.target sm_100
.address_size 64

	// .globl	_Z11cpyToDevicePhS_
.global .align 1 .b8 gfMultiply[65536];
.global .align 1 .b8 gfInverse[256];

.visible .entry _Z11cpyToDevicePhS_(
	.param .u64 .ptr .align 1 _Z11cpyToDevicePhS__param_0,
	.param .u64 .ptr .align 1 _Z11cpyToDevicePhS__param_1
)
{
	.reg .pred 	%p<3>;
	.reg .b16 	%rs<3>;
	.reg .b64 	%rd<19>;

	ld.param.u64 	%rd9, [_Z11cpyToDevicePhS__param_0];
	ld.param.u64 	%rd7, [_Z11cpyToDevicePhS__param_1];
	cvta.to.global.u64 	%rd1, %rd9;
	mov.b64 	%rd17, 0;
	mov.u64 	%rd11, gfMultiply;
$L__BB0_1:
	add.s64 	%rd10, %rd1, %rd17;
	ld.global.u8 	%rs1, [%rd10];
	add.s64 	%rd12, %rd11, %rd17;
	st.global.u8 	[%rd12], %rs1;
	add.s64 	%rd3, %rd17, 1;
	setp.lt.u64 	%p1, %rd17, 65535;
	mov.u64 	%rd17, %rd3;
	@%p1 bra 	$L__BB0_1;
	cvta.to.global.u64 	%rd4, %rd7;
	mov.b64 	%rd18, 0;
	mov.u64 	%rd15, gfInverse;
$L__BB0_3:
	add.s64 	%rd14, %rd4, %rd18;
	ld.global.u8 	%rs2, [%rd14];
	add.s64 	%rd16, %rd15, %rd18;
	st.global.u8 	[%rd16], %rs2;
	add.s64 	%rd6, %rd18, 1;
	setp.lt.u64 	%p2, %rd18, 255;
	mov.u64 	%rd18, %rd6;
	@%p2 bra 	$L__BB0_3;
	ret;

}


// ===== COMPILED SASS (sm_100) =====

	.target	sm_100

	.elftype	@"ET_EXEC"


//--------------------- .note.nv.tkinfo           --------------------------
	.section	.note.nv.tkinfo,"",@"SHT_NOTE"
	.sectionflags	@"SHF_NOTE_NV_TKINFO"
	.tkinfo
        /*0018*/ 	.word	0x00000002
        /*0030*/ 	.string	""
        /*0030*/ 	.string	"ptxas"
        /*0030*/ 	.string	"Cuda compilation tools, release 13.0, V13.0.88"
        /*0030*/ 	.string	"Build cuda_13.0.r13.0/compiler.36424714_0"
        /*0030*/ 	.string	"-arch sm_100 -m 64 "



//--------------------- .note.nv.cuinfo           --------------------------
	.section	.note.nv.cuinfo,"",@"SHT_NOTE"
	.sectionflags	@"SHF_NOTE_NV_CUINFO"
        /*0018*/ 	.short	0x0002
        /*001a*/ 	.short	0x0064
        /*001c*/ 	.short	0x0082
	.zero		2


//--------------------- .nv.info                  --------------------------
	.section	.nv.info,"",@"SHT_CUDA_INFO"
	.align	4


	//----- nvinfo : EIATTR_REGCOUNT
	.align		4
        /*0000*/ 	.byte	0x04, 0x2f
        /*0002*/ 	.short	(.L_3 - .L_2)
	.align		4
.L_2:
        /*0004*/ 	.word	index@(_Z11cpyToDevicePhS_)
        /*0008*/ 	.word	0x00000016


	//----- nvinfo : EIATTR_FRAME_SIZE
	.align		4
.L_3:
        /*000c*/ 	.byte	0x04, 0x11
        /*000e*/ 	.short	(.L_5 - .L_4)
	.align		4
.L_4:
        /*0010*/ 	.word	index@(_Z11cpyToDevicePhS_)
        /*0014*/ 	.word	0x00000000


	//----- nvinfo : EIATTR_MIN_STACK_SIZE
	.align		4
.L_5:
        /*0018*/ 	.byte	0x04, 0x12
        /*001a*/ 	.short	(.L_7 - .L_6)
	.align		4
.L_6:
        /*001c*/ 	.word	index@(_Z11cpyToDevicePhS_)
        /*0020*/ 	.word	0x00000000
.L_7:


//--------------------- .nv.compat                --------------------------
	.section	.nv.compat,"",@"SHT_CUDA_COMPAT_INFO"
	.align	4
        /*0000*/ 	.byte	0x02, 0x09, 0x00, 0x00, 0x02, 0x02, 0x01, 0x00, 0x02, 0x05, 0x05, 0x00, 0x03, 0x07, 0x01, 0x01
        /*0010*/ 	.byte	0x02, 0x03, 0x00, 0x00, 0x02, 0x06, 0x01, 0x00, 0x04, 0x0b, 0x08, 0x00, 0x09, 0x00, 0x00, 0x00
        /*0020*/ 	.byte	0x00, 0x00, 0x00, 0x00


//--------------------- .nv.info._Z11cpyToDevicePhS_ --------------------------
	.section	.nv.info._Z11cpyToDevicePhS_,"",@"SHT_CUDA_INFO"
	.sectionflags	@""
	.align	4


	//----- nvinfo : EIATTR_CUDA_API_VERSION
	.align		4
        /*0000*/ 	.byte	0x04, 0x37
        /*0002*/ 	.short	(.L_9 - .L_8)
.L_8:
        /*0004*/ 	.word	0x00000082


	//----- nvinfo : EIATTR_KPARAM_INFO
	.align		4
.L_9:
        /*0008*/ 	.byte	0x04, 0x17
        /*000a*/ 	.short	(.L_11 - .L_10)
.L_10:
        /*000c*/ 	.word	0x00000000
        /*0010*/ 	.short	0x0001
        /*0012*/ 	.short	0x0008
        /*0014*/ 	.byte	0x00, 0xf5, 0x21, 0x00


	//----- nvinfo : EIATTR_KPARAM_INFO
	.align		4
.L_11:
        /*0018*/ 	.byte	0x04, 0x17
        /*001a*/ 	.short	(.L_13 - .L_12)
.L_12:
        /*001c*/ 	.word	0x00000000
        /*0020*/ 	.short	0x0000
        /*0022*/ 	.short	0x0000
        /*0024*/ 	.byte	0x00, 0xf5, 0x21, 0x00


	//----- nvinfo : EIATTR_SPARSE_MMA_MASK
	.align		4
.L_13:
        /*0028*/ 	.byte	0x03, 0x50
        /*002a*/ 	.short	0x0000


	//----- nvinfo : EIATTR_MAXREG_COUNT
	.align		4
        /*002c*/ 	.byte	0x03, 0x1b
        /*002e*/ 	.short	0x00ff


	//----- nvinfo : EIATTR_MERCURY_ISA_VERSION
	.align		4
        /*0030*/ 	.byte	0x03, 0x5f
        /*0032*/ 	.short	0x0101


	//----- nvinfo : EIATTR_VRC_CTA_INIT_COUNT
	.align		4
        /*0034*/ 	.byte	0x02, 0x4a
	.zero		1
	.zero		1


	//----- nvinfo : EIATTR_EXIT_INSTR_OFFSETS
	.align		4
        /*0038*/ 	.byte	0x04, 0x1c
        /*003a*/ 	.short	(.L_15 - .L_14)


	//   ....[0]....
.L_14:
        /*003c*/ 	.word	0x00002950


	//----- nvinfo : EIATTR_CBANK_PARAM_SIZE
	.align		4
.L_15:
        /*0040*/ 	.byte	0x03, 0x19
        /*0042*/ 	.short	0x0010


	//----- nvinfo : EIATTR_PARAM_CBANK
	.align		4
        /*0044*/ 	.byte	0x04, 0x0a
        /*0046*/ 	.short	(.L_17 - .L_16)
	.align		4
.L_16:
        /*0048*/ 	.word	index@(.nv.constant0._Z11cpyToDevicePhS_)
        /*004c*/ 	.short	0x0380
        /*004e*/ 	.short	0x0010


	//----- nvinfo : EIATTR_SW_WAR
	.align		4
.L_17:
        /*0050*/ 	.byte	0x04, 0x36
        /*0052*/ 	.short	(.L_19 - .L_18)
.L_18:
        /*0054*/ 	.word	0x00000008
.L_19:


//--------------------- .nv.callgraph             --------------------------
	.section	.nv.callgraph,"",@"SHT_CUDA_CALLGRAPH"
	.align	4
	.sectionentsize	8
	.align		4
        /*0000*/ 	.word	0x00000000
	.align		4
        /*0004*/ 	.word	0xffffffff
	.align		4
        /*0008*/ 	.word	0x00000000
	.align		4
        /*000c*/ 	.word	0xfffffffe
	.align		4
        /*0010*/ 	.word	0x00000000
	.align		4
        /*0014*/ 	.word	0xfffffffd
	.align		4
        /*0018*/ 	.word	0x00000000
	.align		4
        /*001c*/ 	.word	0xfffffffc


//--------------------- .nv.constant4             --------------------------
	.section	.nv.constant4,"a",@progbits
	.align	8
	.align		8
.nv.constant4:
        /*0000*/ 	.dword	gfMultiply
	.align		8
        /*0008*/ 	.dword	gfInverse


//--------------------- .text._Z11cpyToDevicePhS_ --------------------------
	.section	.text._Z11cpyToDevicePhS_,"ax",@progbits
	.align	128
        .global         _Z11cpyToDevicePhS_
        .type           _Z11cpyToDevicePhS_,@function
        .size           _Z11cpyToDevicePhS_,(.L_x_2 - _Z11cpyToDevicePhS_)
        .other          _Z11cpyToDevicePhS_,@"STO_CUDA_ENTRY STV_DEFAULT"
_Z11cpyToDevicePhS_:
.text._Z11cpyToDevicePhS_:
[----:B------:R-:W-:Y:S01]  /*0000*/  LDC R1, c[0x0][0x37c] ;  /* 0x0000df00ff017b82 */ /* 0x000fe20000000800 */
[----:B------:R-:W0:Y:S01]  /*0010*/  LDCU.64 UR6, c[0x0][0x358] ;  /* 0x00006b00ff0677ac */ /* 0x000e220008000a00 */
[----:B------:R-:W1:Y:S01]  /*0020*/  LDCU.64 UR10, c[0x0][0x380] ;  /* 0x00007000ff0a77ac */ /* 0x000e620008000a00 */
[----:B------:R-:W2:Y:S01]  /*0030*/  LDCU.64 UR12, c[0x4][URZ] ;  /* 0x01000000ff0c77ac */ /* 0x000ea20008000a00 */
[----:B------:R-:W-:Y:S01]  /*0040*/  UMOV UR4, URZ ;  /* 0x000000ff00047c82 */ /* 0x000fe20008000000 */
[----:B------:R-:W-:-:S05]  /*0050*/  UMOV UR5, URZ ;  /* 0x000000ff00057c82 */ /* 0x000fca0008000000 */
.L_x_0:
[----:B-1----:R-:W-:-:S04]  /*0060*/  UIADD3 UR8, UP0, UPT, UR4, UR10, URZ ;  /* 0x0000000a04087290 */ /* 0x002fc8000ff1e0ff */
[----:B------:R-:W-:Y:S02]  /*0070*/  UIADD3.X UR9, UPT, UPT, UR5, UR11, URZ, UP0, !UPT ;  /* 0x0000000b05097290 */ /* 0x000fe400087fe4ff */
[----:B------:R-:W-:-:S04]  /*0080*/  IMAD.U32 R4, RZ, RZ, UR8 ;  /* 0x00000008ff047e24 */ /* 0x000fc8000f8e00ff */
[----:B------:R-:W-:-:S05]  /*0090*/  IMAD.U32 R5, RZ, RZ, UR9 ;  /* 0x00000009ff057e24 */ /* 0x000fca000f8e00ff */
[----:B0--3--:R-:W3:Y:S01]  /*00a0*/  LDG.E.U8 R7, desc[UR6][R4.64] ;  /* 0x0000000604077981 */ /* 0x009ee2000c1e1100 */
[----:B--2---:R-:W-:-:S04]  /*00b0*/  UIADD3 UR8, UP0, UPT, UR4, UR12, URZ ;  /* 0x0000000c04087290 */ /* 0x004fc8000ff1e0ff */
[----:B------:R-:W-:Y:S02]  /*00c0*/  UIADD3.X UR9, UPT, UPT, UR5, UR13, URZ, UP0, !UPT ;  /* 0x0000000d05097290 */ /* 0x000fe400087fe4ff */
[----:B------:R-:W-:-:S04]  /*00d0*/  MOV R2, UR8 ;  /* 0x0000000800027c02 */ /* 0x000fc80008000f00 */
[----:B------:R-:W-:-:S05]  /*00e0*/  MOV R3, UR9 ;  /* 0x0000000900037c02 */ /* 0x000fca0008000f00 */
[----:B---3--:R0:W-:Y:S04]  /*00f0*/  STG.E.U8 desc[UR6][R2.64], R7 ;  /* 0x0000000702007986 */ /* 0x0081e8000c101106 */
[----:B------:R-:W2:Y:S04]  /*0100*/  LDG.E.U8 R9, desc[UR6][R4.64+0x1] ;  /* 0x0000010604097981 */ /* 0x000ea8000c1e1100 */
[----:B--2---:R1:W-:Y:S04]  /*0110*/  STG.E.U8 desc[UR6][R2.64+0x1], R9 ;  /* 0x0000010902007986 */ /* 0x0043e8000c101106 */
[----:B------:R-:W2:Y:S04]  /*0120*/  LDG.E.U8 R11, desc[UR6][R4.64+0x2] ;  /* 0x00000206040b7981 */ /* 0x000ea8000c1e1100 */
[----:B--2---:R2:W-:Y:S04]  /*0130*/  STG.E.U8 desc[UR6][R2.64+0x2], R11 ;  /* 0x0000020b02007986 */ /* 0x0045e8000c101106 */
[----:B------:R-:W3:Y:S04]  /*0140*/  LDG.E.U8 R13, desc[UR6][R4.64+0x3] ;  /* 0x00000306040d7981 */ /* 0x000ee8000c1e1100 */
[----:B---3--:R3:W-:Y:S04]  /*0150*/  STG.E.U8 desc[UR6][R2.64+0x3], R13 ;  /* 0x0000030d02007986 */ /* 0x0087e8000c101106 */
[----:B------:R-:W4:Y:S04]  /*0160*/  LDG.E.U8 R15, desc[UR6][R4.64+0x4] ;  /* 0x00000406040f7981 */ /* 0x000f28000c1e1100 */
[----:B----4-:R4:W-:Y:S04]  /*0170*/  STG.E.U8 desc[UR6][R2.64+0x4], R15 ;  /* 0x0000040f02007986 */ /* 0x0109e8000c101106 */
[----:B------:R-:W5:Y:S04]  /*0180*/  LDG.E.U8 R17, desc[UR6][R4.64+0x5] ;  /* 0x0000050604117981 */ /* 0x000f68000c1e1100 */
[----:B-----5:R5:W-:Y:S04]  /*0190*/  STG.E.U8 desc[UR6][R2.64+0x5], R17 ;  /* 0x0000051102007986 */ /* 0x020be8000c101106 */
[----:B0-----:R-:W2:Y:S04]  /*01a0*/  LDG.E.U8 R7, desc[UR6][R4.64+0x6] ;  /* 0x0000060604077981 */ /* 0x001ea8000c1e1100 */
[----:B--2---:R0:W-:Y:S04]  /*01b0*/  STG.E.U8 desc[UR6][R2.64+0x6], R7 ;  /* 0x0000060702007986 */ /* 0x0041e8000c101106 */
[----:B-1----:R-:W2:Y:S04]  /*01c0*/  LDG.E.U8 R9, desc[UR6][R4.64+0x7] ;  /* 0x0000070604097981 */ /* 0x002ea8000c1e1100 */
[----:B--2---:R1:W-:Y:S04]  /*01d0*/  STG.E.U8 desc[UR6][R2.64+0x7], R9 ;  /* 0x0000070902007986 */ /* 0x0043e8000c101106 */
[----:B------:R-:W2:Y:S04]  /*01e0*/  LDG.E.U8 R11, desc[UR6][R4.64+0x8] ;  /* 0x00000806040b7981 */ /* 0x000ea8000c1e1100 */
[----:B--2---:R2:W-:Y:S04]  /*01f0*/  STG.E.U8 desc[UR6][R2.64+0x8], R11 ;  /* 0x0000080b02007986 */ /* 0x0045e8000c101106 */
[----:B---3--:R-:W3:Y:S04]  /*0200*/  LDG.E.U8 R13, desc[UR6][R4.64+0x9] ;  /* 0x00000906040d7981 */ /* 0x008ee8000c1e1100 */
[----:B---3--:R3:W-:Y:S04]  /*0210*/  STG.E.U8 desc[UR6][R2.64+0x9], R13 ;  /* 0x0000090d02007986 */ /* 0x0087e8000c101106 */
[----:B----4-:R-:W4:Y:S04]  /*0220*/  LDG.E.U8 R15, desc[UR6][R4.64+0xa] ;  /* 0x00000a06040f7981 */ /* 0x010f28000c1e1100 */
[----:B----4-:R4:W-:Y:S04]  /*0230*/  STG.E.U8 desc[UR6][R2.64+0xa], R15 ;  /* 0x00000a0f02007986 */ /* 0x0109e8000c101106 */
[----:B-----5:R-:W5:Y:S04]  /*0240*/  LDG.E.U8 R17, desc[UR6][R4.64+0xb] ;  /* 0x00000b0604117981 */ /* 0x020f68000c1e1100 */
        /* <DEDUP_REMOVED lines=86> */
[----:B--2---:R-:W-:Y:S04]  /*07b0*/  STG.E.U8 desc[UR6][R2.64+0x36], R7 ;  /* 0x0000360702007986 */ /* 0x004fe8000c101106 */
[----:B-1----:R-:W2:Y:S04]  /*07c0*/  LDG.E.U8 R9, desc[UR6][R4.64+0x37] ;  /* 0x0000370604097981 */ /* 0x002ea8000c1e1100 */
[----:B--2---:R0:W-:Y:S04]  /*07d0*/  STG.E.U8 desc[UR6][R2.64+0x37], R9 ;  /* 0x0000370902007986 */ /* 0x0041e8000c101106 */
[----:B------:R-:W2:Y:S04]  /*07e0*/  LDG.E.U8 R11, desc[UR6][R4.64+0x38] ;  /* 0x00003806040b7981 */ /* 0x000ea8000c1e1100 */
[----:B--2---:R1:W-:Y:S04]  /*07f0*/  STG.E.U8 desc[UR6][R2.64+0x38], R11 ;  /* 0x0000380b02007986 */ /* 0x0043e8000c101106 */
[----:B---3--:R-:W2:Y:S04]  /*0800*/  LDG.E.U8 R13, desc[UR6][R4.64+0x39] ;  /* 0x00003906040d7981 */ /* 0x008ea8000c1e1100 */
[----:B--2---:R3:W-:Y:S04]  /*0810*/  STG.E.U8 desc[UR6][R2.64+0x39], R13 ;  /* 0x0000390d02007986 */ /* 0x0047e8000c101106 */
[----:B----4-:R-:W2:Y:S04]  /*0820*/  LDG.E.U8 R15, desc[UR6][R4.64+0x3a] ;  /* 0x00003a06040f7981 */ /* 0x010ea8000c1e1100 */
[----:B--2---:R3:W-:Y:S04]  /*0830*/  STG.E.U8 desc[UR6][R2.64+0x3a], R15 ;  /* 0x00003a0f02007986 */ /* 0x0047e8000c101106 */
[----:B-----5:R-:W2:Y:S04]  /*0840*/  LDG.E.U8 R17, desc[UR6][R4.64+0x3b] ;  /* 0x00003b0604117981 */ /* 0x020ea8000c1e1100 */
[----:B--2---:R3:W-:Y:S04]  /*0850*/  STG.E.U8 desc[UR6][R2.64+0x3b], R17 ;  /* 0x00003b1102007986 */ /* 0x0047e8000c101106 */
[----:B------:R-:W2:Y:S04]  /*0860*/  LDG.E.U8 R19, desc[UR6][R4.64+0x3c] ;  /* 0x00003c0604137981 */ /* 0x000ea8000c1e1100 */
[----:B--2---:R3:W-:Y:S04]  /*0870*/  STG.E.U8 desc[UR6][R2.64+0x3c], R19 ;  /* 0x00003c1302007986 */ /* 0x0047e8000c101106 */
[----:B0-----:R-:W2:Y:S04]  /*0880*/  LDG.E.U8 R9, desc[UR6][R4.64+0x3d] ;  /* 0x00003d0604097981 */ /* 0x001ea8000c1e1100 */
[----:B--2---:R3:W-:Y:S04]  /*0890*/  STG.E.U8 desc[UR6][R2.64+0x3d], R9 ;  /* 0x00003d0902007986 */ /* 0x0047e8000c101106 */
[----:B-1----:R-:W2:Y:S04]  /*08a0*/  LDG.E.U8 R11, desc[UR6][R4.64+0x3e] ;  /* 0x00003e06040b7981 */ /* 0x002ea8000c1e1100 */
[----:B--2---:R3:W-:Y:S04]  /*08b0*/  STG.E.U8 desc[UR6][R2.64+0x3e], R11 ;  /* 0x00003e0b02007986 */ /* 0x0047e8000c101106 */
[----:B------:R-:W2:Y:S01]  /*08c0*/  LDG.E.U8 R7, desc[UR6][R4.64+0x3f] ;  /* 0x00003f0604077981 */ /* 0x000ea2000c1e1100 */
[----:B------:R-:W-:-:S04]  /*08d0*/  UIADD3 UR4, UP0, UPT, UR4, 0x40, URZ ;  /* 0x0000004004047890 */ /* 0x000fc8000ff1e0ff */
[----:B------:R-:W-:Y:S02]  /*08e0*/  UIADD3.X UR5, UPT, UPT, URZ, UR5, URZ, UP0, !UPT ;  /* 0x00000005ff057290 */ /* 0x000fe400087fe4ff */
[----:B------:R-:W-:-:S04]  /*08f0*/  UISETP.GE.U32.AND UP0, UPT, UR4, 0x10000, UPT ;  /* 0x000100000400788c */ /* 0x000fc8000bf06070 */
[----:B------:R-:W-:Y:S01]  /*0900*/  UISETP.GE.U32.AND.EX UP0, UPT, UR5, URZ, UPT, UP0 ;  /* 0x000000ff0500728c */ /* 0x000fe2000bf06100 */
[----:B--2---:R3:W-:Y:S08]  /*0910*/  STG.E.U8 desc[UR6][R2.64+0x3f], R7 ;  /* 0x00003f0702007986 */ /* 0x0047f0000c101106 */
[----:B------:R-:W-:Y:S05]  /*0920*/  BRA.U !UP0, `(.L_x_0) ;  /* 0xfffffff508cc7547 */ /* 0x000fea000b83ffff */
[----:B------:R-:W3:Y:S02]  /*0930*/  LDC.64 R4, c[0x0][0x388] ;  /* 0x0000e200ff047b82 */ /* 0x000ee40000000a00 */
[----:B---3--:R-:W2:Y:S06]  /*0940*/  LDG.E.U8 R7, desc[UR6][R4.64] ;  /* 0x0000000604077981 */ /* 0x008eac000c1e1100 */
[----:B------:R-:W2:Y:S02]  /*0950*/  LDC.64 R2, c[0x4][0x8] ;  /* 0x01000200ff027b82 */ /* 0x000ea40000000a00 */
[----:B--2---:R0:W-:Y:S04]  /*0960*/  STG.E.U8 desc[UR6][R2.64], R7 ;  /* 0x0000000702007986 */ /* 0x0041e8000c101106 */
        /* <DEDUP_REMOVED lines=497> */
[----:B--2---:R-:W-:Y:S04]  /*2880*/  STG.E.U8 desc[UR6][R2.64+0xf9], R13 ;  /* 0x0000f90d02007986 */ /* 0x004fe8000c101106 */
[----:B----4-:R-:W2:Y:S04]  /*2890*/  LDG.E.U8 R15, desc[UR6][R4.64+0xfa] ;  /* 0x0000fa06040f7981 */ /* 0x010ea8000c1e1100 */
[----:B--2---:R-:W-:Y:S04]  /*28a0*/  STG.E.U8 desc[UR6][R2.64+0xfa], R15 ;  /* 0x0000fa0f02007986 */ /* 0x004fe8000c101106 */
[----:B-----5:R-:W2:Y:S04]  /*28b0*/  LDG.E.U8 R17, desc[UR6][R4.64+0xfb] ;  /* 0x0000fb0604117981 */ /* 0x020ea8000c1e1100 */
[----:B--2---:R-:W-:Y:S04]  /*28c0*/  STG.E.U8 desc[UR6][R2.64+0xfb], R17 ;  /* 0x0000fb1102007986 */ /* 0x004fe8000c101106 */
[----:B------:R-:W2:Y:S04]  /*28d0*/  LDG.E.U8 R19, desc[UR6][R4.64+0xfc] ;  /* 0x0000fc0604137981 */ /* 0x000ea8000c1e1100 */
[----:B--2---:R-:W-:Y:S04]  /*28e0*/  STG.E.U8 desc[UR6][R2.64+0xfc], R19 ;  /* 0x0000fc1302007986 */ /* 0x004fe8000c101106 */
[----:B0-----:R-:W2:Y:S04]  /*28f0*/  LDG.E.U8 R9, desc[UR6][R4.64+0xfd] ;  /* 0x0000fd0604097981 */ /* 0x001ea8000c1e1100 */
[----:B--2---:R-:W-:Y:S04]  /*2900*/  STG.E.U8 desc[UR6][R2.64+0xfd], R9 ;  /* 0x0000fd0902007986 */ /* 0x004fe8000c101106 */
[----:B-1----:R-:W2:Y:S04]  /*2910*/  LDG.E.U8 R11, desc[UR6][R4.64+0xfe] ;  /* 0x0000fe06040b7981 */ /* 0x002ea8000c1e1100 */
[----:B--2---:R-:W-:Y:S04]  /*2920*/  STG.E.U8 desc[UR6][R2.64+0xfe], R11 ;  /* 0x0000fe0b02007986 */ /* 0x004fe8000c101106 */
[----:B------:R-:W2:Y:S04]  /*2930*/  LDG.E.U8 R7, desc[UR6][R4.64+0xff] ;  /* 0x0000ff0604077981 */ /* 0x000ea8000c1e1100 */
[----:B--2---:R-:W-:Y:S01]  /*2940*/  STG.E.U8 desc[UR6][R2.64+0xff], R7 ;  /* 0x0000ff0702007986 */ /* 0x004fe2000c101106 */
[----:B------:R-:W-:Y:S05]  /*2950*/  EXIT ;  /* 0x000000000000794d */ /* 0x000fea0003800000 */
.L_x_1:
[----:B------:R-:W-:-:S00]  /*2960*/  BRA `(.L_x_1) ;  /* 0xfffffffc00fc7947 */ /* 0x000fc0000383ffff */
[----:B------:R-:W-:-:S00]  /*2970*/  NOP ;  /* 0x0000000000007918 */ /* 0x000fc00000000000 */
        /* <DEDUP_REMOVED lines=8> */
.L_x_2:


//--------------------- .nv.shared.reserved.0     --------------------------
	.section	.nv.shared.reserved.0,"aw",@nobits
	.weak		__nv_reservedSMEM_offset_0_alias
	.size		__nv_reservedSMEM_offset_0_alias, 0, 64
	.other		__nv_reservedSMEM_offset_0_alias,@"STO_CUDA_RESERVED_SHARED STV_DEFAULT"
__nv_reservedSMEM_offset_0_alias:
	.zero		0
	.zero		64


//--------------------- .nv.global                --------------------------
	.section	.nv.global,"aw",@nobits
.nv.global:
	.type		gfInverse,@object
	.size		gfInverse,(gfMultiply - gfInverse)
gfInverse:
	.zero		256
	.type		gfMultiply,@object
	.size		gfMultiply,(.L_0 - gfMultiply)
gfMultiply:
	.zero		65536
.L_0:


//--------------------- .nv.constant0._Z11cpyToDevicePhS_ --------------------------
	.section	.nv.constant0._Z11cpyToDevicePhS_,"a",@progbits
	.sectionflags	@""
	.align	4
.nv.constant0._Z11cpyToDevicePhS_:
	.zero		912


//--------------------- SYMBOLS --------------------------

	.type		.nv.reservedSmem.offset0,@object
	.size		.nv.reservedSmem.offset0,0x4
